//
// Generated by NVIDIA NVVM Compiler
//
// Compiler Build ID: CL-36424714
// Cuda compilation tools, release 13.0, V13.0.88
// Based on NVVM 20.0.0
//

.version 9.0
.target sm_100
.address_size 64

	// .globl	_Z3fooPfS_

.visible .entry _Z3fooPfS_(
	.param .u64 .ptr .align 1 _Z3fooPfS__param_0,
	.param .u64 .ptr .align 1 _Z3fooPfS__param_1
)
{
	.reg .pred 	%p<3>;
	.reg .b32 	%r<7>;
	.reg .b32 	%f<2>;
	.reg .b64 	%rd<11>;

	ld.param.u64 	%rd2, [_Z3fooPfS__param_0];
	ld.param.u64 	%rd3, [_Z3fooPfS__param_1];
	cvta.to.global.u64 	%rd1, %rd3;
	mov.u32 	%r2, %ctaid.x;
	mov.u32 	%r3, %ntid.x;
	mov.u32 	%r4, %tid.x;
	mad.lo.s32 	%r1, %r2, %r3, %r4;
	setp.gt.s32 	%p1, %r1, 20;
	@%p1 bra 	$L__BB0_4;
	cvta.to.global.u64 	%rd4, %rd2;
	mul.wide.s32 	%rd5, %r1, 4;
	add.s64 	%rd6, %rd4, %rd5;
	ld.global.f32 	%f1, [%rd6];
	setp.leu.f32 	%p2, %f1, 0f41200000;
	@%p2 bra 	$L__BB0_3;
	add.s64 	%rd10, %rd1, %rd5;
	mov.b32 	%r6, 1065353216;
	st.global.u32 	[%rd10], %r6;
	bra.uni 	$L__BB0_4;
$L__BB0_3:
	add.s64 	%rd8, %rd1, %rd5;
	mov.b32 	%r5, 0;
	st.global.u32 	[%rd8], %r5;
$L__BB0_4:
	ret;

}


// ===== COMPILED SASS (sm_100) =====

	.target	sm_100

	.elftype	@"ET_EXEC"


//--------------------- .note.nv.tkinfo           --------------------------
	.section	.note.nv.tkinfo,"",@"SHT_NOTE"
	.sectionflags	@"SHF_NOTE_NV_TKINFO"
	.tkinfo
        /*0018*/ 	.word	0x00000002
        /*0030*/ 	.string	""
        /*0030*/ 	.string	"ptxas"
        /*0030*/ 	.string	"Cuda compilation tools, release 13.0, V13.0.88"
        /*0030*/ 	.string	"Build cuda_13.0.r13.0/compiler.36424714_0"
        /*0030*/ 	.string	"-arch sm_100 -m 64 "



//--------------------- .note.nv.cuinfo           --------------------------
	.section	.note.nv.cuinfo,"",@"SHT_NOTE"
	.sectionflags	@"SHF_NOTE_NV_CUINFO"
        /*0018*/ 	.short	0x0002
        /*001a*/ 	.short	0x0064
        /*001c*/ 	.short	0x0082
	.zero		2


//--------------------- .nv.info                  --------------------------
	.section	.nv.info,"",@"SHT_CUDA_INFO"
	.align	4


	//----- nvinfo : EIATTR_REGCOUNT
	.align		4
        /*0000*/ 	.byte	0x04, 0x2f
        /*0002*/ 	.short	(.L_1 - .L_0)
	.align		4
.L_0:
        /*0004*/ 	.word	index@(_Z3fooPfS_)
        /*0008*/ 	.word	0x0000000c


	//----- nvinfo : EIATTR_FRAME_SIZE
	.align		4
.L_1:
        /*000c*/ 	.byte	0x04, 0x11
        /*000e*/ 	.short	(.L_3 - .L_2)
	.align		4
.L_2:
        /*0010*/ 	.word	index@(_Z3fooPfS_)
        /*0014*/ 	.word	0x00000000


	//----- nvinfo : EIATTR_MIN_STACK_SIZE
	.align		4
.L_3:
        /*0018*/ 	.byte	0x04, 0x12
        /*001a*/ 	.short	(.L_5 - .L_4)
	.align		4
.L_4:
        /*001c*/ 	.word	index@(_Z3fooPfS_)
        /*0020*/ 	.word	0x00000000
.L_5:


//--------------------- .nv.compat                --------------------------
	.section	.nv.compat,"",@"SHT_CUDA_COMPAT_INFO"
	.align	4
        /*0000*/ 	.byte	0x02, 0x09, 0x00, 0x00, 0x02, 0x02, 0x01, 0x00, 0x02, 0x05, 0x05, 0x00, 0x03, 0x07, 0x01, 0x01
        /*0010*/ 	.byte	0x02, 0x03, 0x00, 0x00, 0x02, 0x06, 0x01, 0x00, 0x04, 0x0b, 0x08, 0x00, 0x01, 0x00, 0x00, 0x00
        /*0020*/ 	.byte	0x00, 0x00, 0x00, 0x00


//--------------------- .nv.info._Z3fooPfS_       --------------------------
	.section	.nv.info._Z3fooPfS_,"",@"SHT_CUDA_INFO"
	.sectionflags	@""
	.align	4


	//----- nvinfo : EIATTR_CUDA_API_VERSION
	.align		4
        /*0000*/ 	.byte	0x04, 0x37
        /*0002*/ 	.short	(.L_7 - .L_6)
.L_6:
        /*0004*/ 	.word	0x00000082


	//----- nvinfo : EIATTR_KPARAM_INFO
	.align		4
.L_7:
        /*0008*/ 	.byte	0x04, 0x17
        /*000a*/ 	.short	(.L_9 - .L_8)
.L_8:
        /*000c*/ 	.word	0x00000000
        /*0010*/ 	.short	0x0001
        /*0012*/ 	.short	0x0008
        /*0014*/ 	.byte	0x00, 0xf5, 0x21, 0x00


	//----- nvinfo : EIATTR_KPARAM_INFO
	.align		4
.L_9:
        /*0018*/ 	.byte	0x04, 0x17
        /*001a*/ 	.short	(.L_11 - .L_10)
.L_10:
        /*001c*/ 	.word	0x00000000
        /*0020*/ 	.short	0x0000
        /*0022*/ 	.short	0x0000
        /*0024*/ 	.byte	0x00, 0xf5, 0x21, 0x00


	//----- nvinfo : EIATTR_SPARSE_MMA_MASK
	.align		4
.L_11:
        /*0028*/ 	.byte	0x03, 0x50
        /*002a*/ 	.short	0x0000


	//----- nvinfo : EIATTR_MAXREG_COUNT
	.align		4
        /*002c*/ 	.byte	0x03, 0x1b
        /*002e*/ 	.short	0x00ff


	//----- nvinfo : EIATTR_MERCURY_ISA_VERSION
	.align		4
        /*0030*/ 	.byte	0x03, 0x5f
        /*0032*/ 	.short	0x0101


	//----- nvinfo : EIATTR_VRC_CTA_INIT_COUNT
	.align		4
        /*0034*/ 	.byte	0x02, 0x4a
	.zero		1
	.zero		1


	//----- nvinfo : EIATTR_EXIT_INSTR_OFFSETS
	.align		4
        /*0038*/ 	.byte	0x04, 0x1c
        /*003a*/ 	.short	(.L_13 - .L_12)


	//   ....[0]....
.L_12:
        /*003c*/ 	.word	0x00000060


	//   ....[1]....
        /*0040*/ 	.word	0x00000100


	//   ....[2]....
        /*0044*/ 	.word	0x00000140


	//----- nvinfo : EIATTR_CBANK_PARAM_SIZE
	.align		4
.L_13:
        /*0048*/ 	.byte	0x03, 0x19
        /*004a*/ 	.short	0x0010


	//----- nvinfo : EIATTR_PARAM_CBANK
	.align		4
        /*004c*/ 	.byte	0x04, 0x0a
        /*004e*/ 	.short	(.L_15 - .L_14)
	.align		4
.L_14:
        /*0050*/ 	.word	index@(.nv.constant0._Z3fooPfS_)
        /*0054*/ 	.short	0x0380
        /*0056*/ 	.short	0x0010


	//----- nvinfo : EIATTR_SW_WAR
	.align		4
.L_15:
        /*0058*/ 	.byte	0x04, 0x36
        /*005a*/ 	.short	(.L_17 - .L_16)
.L_16:
        /*005c*/ 	.word	0x00000008
.L_17:


//--------------------- .nv.callgraph             --------------------------
	.section	.nv.callgraph,"",@"SHT_CUDA_CALLGRAPH"
	.align	4
	.sectionentsize	8
	.align		4
        /*0000*/ 	.word	0x00000000
	.align		4
        /*0004*/ 	.word	0xffffffff
	.align		4
        /*0008*/ 	.word	0x00000000
	.align		4
        /*000c*/ 	.word	0xfffffffe
	.align		4
        /*0010*/ 	.word	0x00000000
	.align		4
        /*0014*/ 	.word	0xfffffffd
	.align		4
        /*0018*/ 	.word	0x00000000
	.align		4
        /*001c*/ 	.word	0xfffffffc


//--------------------- .text._Z3fooPfS_          --------------------------
	.section	.text._Z3fooPfS_,"ax",@progbits
	.align	128
        .global         _Z3fooPfS_
        .type           _Z3fooPfS_,@function
        .size           _Z3fooPfS_,(.L_x_1 - _Z3fooPfS_)
        .other          _Z3fooPfS_,@"STO_CUDA_ENTRY STV_DEFAULT"
_Z3fooPfS_:
.text._Z3fooPfS_:
[----:B------:R-:W-:Y:S01]  /*0000*/  LDC R1, c[0x0][0x37c] ;  /* 0x0000df00ff017b82 */ /* 0x000fe20000000800 */
[----:B------:R-:W0:Y:S07]  /*0010*/  S2R R0, SR_TID.X ;  /* 0x0000000000007919 */ /* 0x000e2e0000002100 */
[----:B------:R-:W0:Y:S08]  /*0020*/  S2UR UR4, SR_CTAID.X ;  /* 0x00000000000479c3 */ /* 0x000e300000002500 */
[----:B------:R-:W0:Y:S02]  /*0030*/  LDC R7, c[0x0][0x360] ;  /* 0x0000d800ff077b82 */ /* 0x000e240000000800 */
[----:B0-----:R-:W-:-:S05]  /*0040*/  IMAD R7, R7, UR4, R0 ;  /* 0x0000000407077c24 */ /* 0x001fca000f8e0200 */
[----:B------:R-:W-:-:S13]  /*0050*/  ISETP.GT.AND P0, PT, R7, 0x14, PT ;  /* 0x000000140700780c */ /* 0x000fda0003f04270 */
[----:B------:R-:W-:Y:S05]  /*0060*/  @P0 EXIT ;  /* 0x000000000000094d */ /* 0x000fea0003800000 */
[----:B------:R-:W0:Y:S01]  /*0070*/  LDC.64 R2, c[0x0][0x380] ;  /* 0x0000e000ff027b82 */ /* 0x000e220000000a00 */
[----:B------:R-:W1:Y:S01]  /*0080*/  LDCU.64 UR4, c[0x0][0x358] ;  /* 0x00006b00ff0477ac */ /* 0x000e620008000a00 */
[----:B0-----:R-:W-:-:S06]  /*0090*/  IMAD.WIDE R2, R7, 0x4, R2 ;  /* 0x0000000407027825 */ /* 0x001fcc00078e0202 */
[----:B-1----:R-:W2:Y:S02]  /*00a0*/  LDG.E R2, desc[UR4][R2.64] ;  /* 0x0000000402027981 */ /* 0x002ea4000c1e1900 */
[----:B--2---:R-:W-:-:S13]  /*00b0*/  FSETP.GT.AND P0, PT, R2, 10, PT ;  /* 0x412000000200780b */ /* 0x004fda0003f04000 */
[----:B------:R-:W0:Y:S01]  /*00c0*/  @P0 LDC.64 R4, c[0x0][0x388] ;  /* 0x0000e200ff040b82 */ /* 0x000e220000000a00 */
[----:B------:R-:W-:Y:S01]  /*00d0*/  @P0 MOV R9, 0x3f800000 ;  /* 0x3f80000000090802 */ /* 0x000fe20000000f00 */
[----:B0-----:R-:W-:-:S05]  /*00e0*/  @P0 IMAD.WIDE R4, R7, 0x4, R4 ;  /* 0x0000000407040825 */ /* 0x001fca00078e0204 */
[----:B------:R0:W-:Y:S01]  /*00f0*/  @P0 STG.E desc[UR4][R4.64], R9 ;  /* 0x0000000904000986 */ /* 0x0001e2000c101904 */
[----:B------:R-:W-:Y:S05]  /*0100*/  @P0 EXIT ;  /* 0x000000000000094d */ /* 0x000fea0003800000 */
[----:B------:R-:W1:Y:S02]  /*0110*/  LDC.64 R2, c[0x0][0x388] ;  /* 0x0000e200ff027b82 */ /* 0x000e640000000a00 */
[----:B-1----:R-:W-:-:S05]  /*0120*/  IMAD.WIDE R2, R7, 0x4, R2 ;  /* 0x0000000407027825 */ /* 0x002fca00078e0202 */
[----:B------:R-:W-:Y:S01]  /*0130*/  STG.E desc[UR4][R2.64], RZ ;  /* 0x000000ff02007986 */ /* 0x000fe2000c101904 */
[----:B------:R-:W-:Y:S05]  /*0140*/  EXIT ;  /* 0x000000000000794d */ /* 0x000fea0003800000 */
.L_x_0:
[----:B------:R-:W-:-:S00]  /*0150*/  BRA `(.L_x_0) ;  /* 0xfffffffc00fc7947 */ /* 0x000fc0000383ffff */
[----:B------:R-:W-:-:S00]  /*0160*/  NOP ;  /* 0x0000000000007918 */ /* 0x000fc00000000000 */
        /* <DEDUP_REMOVED lines=9> */
.L_x_1:


//--------------------- .nv.shared.reserved.0     --------------------------
	.section	.nv.shared.reserved.0,"aw",@nobits
	.weak		__nv_reservedSMEM_offset_0_alias
	.size		__nv_reservedSMEM_offset_0_alias, 0, 64
	.other		__nv_reservedSMEM_offset_0_alias,@"STO_CUDA_RESERVED_SHARED STV_DEFAULT"
__nv_reservedSMEM_offset_0_alias:
	.zero		0
	.zero		64


//--------------------- .nv.constant0._Z3fooPfS_  --------------------------
	.section	.nv.constant0._Z3fooPfS_,"a",@progbits
	.sectionflags	@""
	.align	4
.nv.constant0._Z3fooPfS_:
	.zero		912


//--------------------- SYMBOLS --------------------------

	.type		.nv.reservedSmem.offset0,@object
	.size		.nv.reservedSmem.offset0,0x4
